//
// Generated by NVIDIA NVVM Compiler
//
// Compiler Build ID: CL-36424714
// Cuda compilation tools, release 13.0, V13.0.88
// Based on NVVM 20.0.0
//

.version 9.0
.target sm_100
.address_size 64

	// .globl	_Z10foldkernelPbS_ii

.visible .entry _Z10foldkernelPbS_ii(
	.param .u64 .ptr .align 1 _Z10foldkernelPbS_ii_param_0,
	.param .u64 .ptr .align 1 _Z10foldkernelPbS_ii_param_1,
	.param .u32 _Z10foldkernelPbS_ii_param_2,
	.param .u32 _Z10foldkernelPbS_ii_param_3
)
{
	.reg .pred 	%p<30>;
	.reg .b16 	%rs<76>;
	.reg .b32 	%r<46>;
	.reg .b64 	%rd<22>;

	ld.param.u64 	%rd4, [_Z10foldkernelPbS_ii_param_0];
	ld.param.u64 	%rd5, [_Z10foldkernelPbS_ii_param_1];
	ld.param.u32 	%r24, [_Z10foldkernelPbS_ii_param_2];
	ld.param.u32 	%r25, [_Z10foldkernelPbS_ii_param_3];
	cvta.to.global.u64 	%rd1, %rd4;
	cvta.to.global.u64 	%rd2, %rd5;
	mov.u32 	%r26, %ctaid.x;
	mov.u32 	%r27, %ntid.x;
	mov.u32 	%r28, %tid.x;
	mad.lo.s32 	%r1, %r26, %r27, %r28;
	mul.lo.s32 	%r2, %r25, %r1;
	setp.lt.s32 	%p1, %r25, 1;
	setp.ge.s32 	%p2, %r2, %r24;
	or.pred  	%p3, %p1, %p2;
	@%p3 bra 	$L__BB0_15;
	setp.lt.s32 	%p4, %r24, 1;
	mul.lo.s32 	%r3, %r24, %r1;
	@%p4 bra 	$L__BB0_15;
	and.b32  	%r4, %r24, 7;
	and.b32  	%r5, %r24, 3;
	and.b32  	%r6, %r24, 2147483640;
	and.b32  	%r7, %r24, 1;
	neg.s32 	%r8, %r6;
	add.s64 	%rd3, %rd1, 3;
	mov.b32 	%r39, 0;
$L__BB0_3:
	setp.lt.u32 	%p5, %r24, 8;
	add.s32 	%r10, %r39, %r2;
	mul.lo.s32 	%r11, %r10, %r24;
	mov.b32 	%r44, 0;
	@%p5 bra 	$L__BB0_6;
	mov.u32 	%r40, %r11;
	mov.u32 	%r41, %r3;
	mov.u32 	%r42, %r8;
$L__BB0_5:
	.pragma "nounroll";
	cvt.s64.s32 	%rd6, %r41;
	add.s64 	%rd7, %rd2, %rd6;
	cvt.s64.s32 	%rd8, %r40;
	add.s64 	%rd9, %rd3, %rd8;
	ld.global.u8 	%rs1, [%rd7];
	ld.global.u8 	%rs2, [%rd9+-3];
	or.b16  	%rs3, %rs2, %rs1;
	and.b16  	%rs4, %rs3, 255;
	setp.ne.s16 	%p6, %rs4, 0;
	selp.u16 	%rs5, 1, 0, %p6;
	st.global.u8 	[%rd7], %rs5;
	ld.global.u8 	%rs6, [%rd7+1];
	ld.global.u8 	%rs7, [%rd9+-2];
	or.b16  	%rs8, %rs7, %rs6;
	and.b16  	%rs9, %rs8, 255;
	setp.ne.s16 	%p7, %rs9, 0;
	selp.u16 	%rs10, 1, 0, %p7;
	st.global.u8 	[%rd7+1], %rs10;
	ld.global.u8 	%rs11, [%rd7+2];
	ld.global.u8 	%rs12, [%rd9+-1];
	or.b16  	%rs13, %rs12, %rs11;
	and.b16  	%rs14, %rs13, 255;
	setp.ne.s16 	%p8, %rs14, 0;
	selp.u16 	%rs15, 1, 0, %p8;
	st.global.u8 	[%rd7+2], %rs15;
	ld.global.u8 	%rs16, [%rd7+3];
	ld.global.u8 	%rs17, [%rd9];
	or.b16  	%rs18, %rs17, %rs16;
	and.b16  	%rs19, %rs18, 255;
	setp.ne.s16 	%p9, %rs19, 0;
	selp.u16 	%rs20, 1, 0, %p9;
	st.global.u8 	[%rd7+3], %rs20;
	ld.global.u8 	%rs21, [%rd7+4];
	ld.global.u8 	%rs22, [%rd9+1];
	or.b16  	%rs23, %rs22, %rs21;
	and.b16  	%rs24, %rs23, 255;
	setp.ne.s16 	%p10, %rs24, 0;
	selp.u16 	%rs25, 1, 0, %p10;
	st.global.u8 	[%rd7+4], %rs25;
	ld.global.u8 	%rs26, [%rd7+5];
	ld.global.u8 	%rs27, [%rd9+2];
	or.b16  	%rs28, %rs27, %rs26;
	and.b16  	%rs29, %rs28, 255;
	setp.ne.s16 	%p11, %rs29, 0;
	selp.u16 	%rs30, 1, 0, %p11;
	st.global.u8 	[%rd7+5], %rs30;
	ld.global.u8 	%rs31, [%rd7+6];
	ld.global.u8 	%rs32, [%rd9+3];
	or.b16  	%rs33, %rs32, %rs31;
	and.b16  	%rs34, %rs33, 255;
	setp.ne.s16 	%p12, %rs34, 0;
	selp.u16 	%rs35, 1, 0, %p12;
	st.global.u8 	[%rd7+6], %rs35;
	ld.global.u8 	%rs36, [%rd7+7];
	ld.global.u8 	%rs37, [%rd9+4];
	or.b16  	%rs38, %rs37, %rs36;
	and.b16  	%rs39, %rs38, 255;
	setp.ne.s16 	%p13, %rs39, 0;
	selp.u16 	%rs40, 1, 0, %p13;
	st.global.u8 	[%rd7+7], %rs40;
	add.s32 	%r42, %r42, 8;
	add.s32 	%r41, %r41, 8;
	add.s32 	%r40, %r40, 8;
	setp.ne.s32 	%p14, %r42, 0;
	mov.u32 	%r44, %r6;
	@%p14 bra 	$L__BB0_5;
$L__BB0_6:
	setp.eq.s32 	%p15, %r4, 0;
	@%p15 bra 	$L__BB0_14;
	add.s32 	%r31, %r4, -1;
	setp.lt.u32 	%p16, %r31, 3;
	@%p16 bra 	$L__BB0_9;
	add.s32 	%r32, %r44, %r3;
	cvt.s64.s32 	%rd10, %r32;
	add.s64 	%rd11, %rd2, %rd10;
	ld.global.u8 	%rs41, [%rd11];
	add.s32 	%r33, %r44, %r11;
	cvt.s64.s32 	%rd12, %r33;
	add.s64 	%rd13, %rd1, %rd12;
	ld.global.u8 	%rs42, [%rd13];
	or.b16  	%rs43, %rs42, %rs41;
	and.b16  	%rs44, %rs43, 255;
	setp.ne.s16 	%p17, %rs44, 0;
	selp.u16 	%rs45, 1, 0, %p17;
	st.global.u8 	[%rd11], %rs45;
	ld.global.u8 	%rs46, [%rd11+1];
	ld.global.u8 	%rs47, [%rd13+1];
	or.b16  	%rs48, %rs47, %rs46;
	and.b16  	%rs49, %rs48, 255;
	setp.ne.s16 	%p18, %rs49, 0;
	selp.u16 	%rs50, 1, 0, %p18;
	st.global.u8 	[%rd11+1], %rs50;
	ld.global.u8 	%rs51, [%rd11+2];
	ld.global.u8 	%rs52, [%rd13+2];
	or.b16  	%rs53, %rs52, %rs51;
	and.b16  	%rs54, %rs53, 255;
	setp.ne.s16 	%p19, %rs54, 0;
	selp.u16 	%rs55, 1, 0, %p19;
	st.global.u8 	[%rd11+2], %rs55;
	ld.global.u8 	%rs56, [%rd11+3];
	ld.global.u8 	%rs57, [%rd13+3];
	or.b16  	%rs58, %rs57, %rs56;
	and.b16  	%rs59, %rs58, 255;
	setp.ne.s16 	%p20, %rs59, 0;
	selp.u16 	%rs60, 1, 0, %p20;
	st.global.u8 	[%rd11+3], %rs60;
	add.s32 	%r44, %r44, 4;
$L__BB0_9:
	setp.eq.s32 	%p21, %r5, 0;
	@%p21 bra 	$L__BB0_14;
	setp.eq.s32 	%p22, %r5, 1;
	@%p22 bra 	$L__BB0_12;
	add.s32 	%r34, %r44, %r3;
	cvt.s64.s32 	%rd14, %r34;
	add.s64 	%rd15, %rd2, %rd14;
	ld.global.u8 	%rs61, [%rd15];
	add.s32 	%r35, %r44, %r11;
	cvt.s64.s32 	%rd16, %r35;
	add.s64 	%rd17, %rd1, %rd16;
	ld.global.u8 	%rs62, [%rd17];
	or.b16  	%rs63, %rs62, %rs61;
	and.b16  	%rs64, %rs63, 255;
	setp.ne.s16 	%p23, %rs64, 0;
	selp.u16 	%rs65, 1, 0, %p23;
	st.global.u8 	[%rd15], %rs65;
	ld.global.u8 	%rs66, [%rd15+1];
	ld.global.u8 	%rs67, [%rd17+1];
	or.b16  	%rs68, %rs67, %rs66;
	and.b16  	%rs69, %rs68, 255;
	setp.ne.s16 	%p24, %rs69, 0;
	selp.u16 	%rs70, 1, 0, %p24;
	st.global.u8 	[%rd15+1], %rs70;
	add.s32 	%r44, %r44, 2;
$L__BB0_12:
	setp.eq.s32 	%p25, %r7, 0;
	@%p25 bra 	$L__BB0_14;
	add.s32 	%r36, %r44, %r3;
	cvt.s64.s32 	%rd18, %r36;
	add.s64 	%rd19, %rd2, %rd18;
	ld.global.u8 	%rs71, [%rd19];
	add.s32 	%r37, %r44, %r11;
	cvt.s64.s32 	%rd20, %r37;
	add.s64 	%rd21, %rd1, %rd20;
	ld.global.u8 	%rs72, [%rd21];
	or.b16  	%rs73, %rs72, %rs71;
	and.b16  	%rs74, %rs73, 255;
	setp.ne.s16 	%p26, %rs74, 0;
	selp.u16 	%rs75, 1, 0, %p26;
	st.global.u8 	[%rd19], %rs75;
$L__BB0_14:
	add.s32 	%r39, %r39, 1;
	setp.lt.s32 	%p27, %r39, %r25;
	add.s32 	%r38, %r10, 1;
	setp.lt.s32 	%p28, %r38, %r24;
	and.pred  	%p29, %p27, %p28;
	@%p29 bra 	$L__BB0_3;
$L__BB0_15:
	ret;

}


// ===== COMPILED SASS (sm_100) =====

	.target	sm_100

	.elftype	@"ET_EXEC"


//--------------------- .note.nv.tkinfo           --------------------------
	.section	.note.nv.tkinfo,"",@"SHT_NOTE"
	.sectionflags	@"SHF_NOTE_NV_TKINFO"
	.tkinfo
        /*0018*/ 	.word	0x00000002
        /*0030*/ 	.string	""
        /*0030*/ 	.string	"ptxas"
        /*0030*/ 	.string	"Cuda compilation tools, release 13.0, V13.0.88"
        /*0030*/ 	.string	"Build cuda_13.0.r13.0/compiler.36424714_0"
        /*0030*/ 	.string	"-arch sm_100 -m 64 "



//--------------------- .note.nv.cuinfo           --------------------------
	.section	.note.nv.cuinfo,"",@"SHT_NOTE"
	.sectionflags	@"SHF_NOTE_NV_CUINFO"
        /*0018*/ 	.short	0x0002
        /*001a*/ 	.short	0x0064
        /*001c*/ 	.short	0x0082
	.zero		2


//--------------------- .nv.info                  --------------------------
	.section	.nv.info,"",@"SHT_CUDA_INFO"
	.align	4


	//----- nvinfo : EIATTR_REGCOUNT
	.align		4
        /*0000*/ 	.byte	0x04, 0x2f
        /*0002*/ 	.short	(.L_1 - .L_0)
	.align		4
.L_0:
        /*0004*/ 	.word	index@(_Z10foldkernelPbS_ii)
        /*0008*/ 	.word	0x0000001a


	//----- nvinfo : EIATTR_FRAME_SIZE
	.align		4
.L_1:
        /*000c*/ 	.byte	0x04, 0x11
        /*000e*/ 	.short	(.L_3 - .L_2)
	.align		4
.L_2:
        /*0010*/ 	.word	index@(_Z10foldkernelPbS_ii)
        /*0014*/ 	.word	0x00000000


	//----- nvinfo : EIATTR_MIN_STACK_SIZE
	.align		4
.L_3:
        /*0018*/ 	.byte	0x04, 0x12
        /*001a*/ 	.short	(.L_5 - .L_4)
	.align		4
.L_4:
        /*001c*/ 	.word	index@(_Z10foldkernelPbS_ii)
        /*0020*/ 	.word	0x00000000
.L_5:


//--------------------- .nv.compat                --------------------------
	.section	.nv.compat,"",@"SHT_CUDA_COMPAT_INFO"
	.align	4
        /*0000*/ 	.byte	0x02, 0x09, 0x00, 0x00, 0x02, 0x02, 0x01, 0x00, 0x02, 0x05, 0x05, 0x00, 0x03, 0x07, 0x01, 0x01
        /*0010*/ 	.byte	0x02, 0x03, 0x00, 0x00, 0x02, 0x06, 0x01, 0x00, 0x04, 0x0b, 0x08, 0x00, 0x09, 0x00, 0x00, 0x00
        /*0020*/ 	.byte	0x00, 0x00, 0x00, 0x00


//--------------------- .nv.info._Z10foldkernelPbS_ii --------------------------
	.section	.nv.info._Z10foldkernelPbS_ii,"",@"SHT_CUDA_INFO"
	.sectionflags	@""
	.align	4


	//----- nvinfo : EIATTR_CUDA_API_VERSION
	.align		4
        /*0000*/ 	.byte	0x04, 0x37
        /*0002*/ 	.short	(.L_7 - .L_6)
.L_6:
        /*0004*/ 	.word	0x00000082


	//----- nvinfo : EIATTR_KPARAM_INFO
	.align		4
.L_7:
        /*0008*/ 	.byte	0x04, 0x17
        /*000a*/ 	.short	(.L_9 - .L_8)
.L_8:
        /*000c*/ 	.word	0x00000000
        /*0010*/ 	.short	0x0003
        /*0012*/ 	.short	0x0014
        /*0014*/ 	.byte	0x00, 0xf0, 0x11, 0x00


	//----- nvinfo : EIATTR_KPARAM_INFO
	.align		4
.L_9:
        /*0018*/ 	.byte	0x04, 0x17
        /*001a*/ 	.short	(.L_11 - .L_10)
.L_10:
        /*001c*/ 	.word	0x00000000
        /*0020*/ 	.short	0x0002
        /*0022*/ 	.short	0x0010
        /*0024*/ 	.byte	0x00, 0xf0, 0x11, 0x00


	//----- nvinfo : EIATTR_KPARAM_INFO
	.align		4
.L_11:
        /*0028*/ 	.byte	0x04, 0x17
        /*002a*/ 	.short	(.L_13 - .L_12)
.L_12:
        /*002c*/ 	.word	0x00000000
        /*0030*/ 	.short	0x0001
        /*0032*/ 	.short	0x0008
        /*0034*/ 	.byte	0x00, 0xf5, 0x21, 0x00


	//----- nvinfo : EIATTR_KPARAM_INFO
	.align		4
.L_13:
        /*0038*/ 	.byte	0x04, 0x17
        /*003a*/ 	.short	(.L_15 - .L_14)
.L_14:
        /*003c*/ 	.word	0x00000000
        /*0040*/ 	.short	0x0000
        /*0042*/ 	.short	0x0000
        /*0044*/ 	.byte	0x00, 0xf5, 0x21, 0x00


	//----- nvinfo : EIATTR_SPARSE_MMA_MASK
	.align		4
.L_15:
        /*0048*/ 	.byte	0x03, 0x50
        /*004a*/ 	.short	0x0000


	//----- nvinfo : EIATTR_MAXREG_COUNT
	.align		4
        /*004c*/ 	.byte	0x03, 0x1b
        /*004e*/ 	.short	0x00ff


	//----- nvinfo : EIATTR_MERCURY_ISA_VERSION
	.align		4
        /*0050*/ 	.byte	0x03, 0x5f
        /*0052*/ 	.short	0x0101


	//----- nvinfo : EIATTR_VRC_CTA_INIT_COUNT
	.align		4
        /*0054*/ 	.byte	0x02, 0x4a
	.zero		1
	.zero		1


	//----- nvinfo : EIATTR_EXIT_INSTR_OFFSETS
	.align		4
        /*0058*/ 	.byte	0x04, 0x1c
        /*005a*/ 	.short	(.L_17 - .L_16)


	//   ....[0]....
.L_16:
        /*005c*/ 	.word	0x00000090


	//   ....[1]....
        /*0060*/ 	.word	0x000000b0


	//   ....[2]....
        /*0064*/ 	.word	0x000009c0


	//----- nvinfo : EIATTR_CRS_STACK_SIZE
	.align		4
.L_17:
        /*0068*/ 	.byte	0x04, 0x1e
        /*006a*/ 	.short	(.L_19 - .L_18)
.L_18:
        /*006c*/ 	.word	0x00000000


	//----- nvinfo : EIATTR_CBANK_PARAM_SIZE
	.align		4
.L_19:
        /*0070*/ 	.byte	0x03, 0x19
        /*0072*/ 	.short	0x0018


	//----- nvinfo : EIATTR_PARAM_CBANK
	.align		4
        /*0074*/ 	.byte	0x04, 0x0a
        /*0076*/ 	.short	(.L_21 - .L_20)
	.align		4
.L_20:
        /*0078*/ 	.word	index@(.nv.constant0._Z10foldkernelPbS_ii)
        /*007c*/ 	.short	0x0380
        /*007e*/ 	.short	0x0018


	//----- nvinfo : EIATTR_SW_WAR
	.align		4
.L_21:
        /*0080*/ 	.byte	0x04, 0x36
        /*0082*/ 	.short	(.L_23 - .L_22)
.L_22:
        /*0084*/ 	.word	0x00000008
.L_23:


//--------------------- .nv.callgraph             --------------------------
	.section	.nv.callgraph,"",@"SHT_CUDA_CALLGRAPH"
	.align	4
	.sectionentsize	8
	.align		4
        /*0000*/ 	.word	0x00000000
	.align		4
        /*0004*/ 	.word	0xffffffff
	.align		4
        /*0008*/ 	.word	0x00000000
	.align		4
        /*000c*/ 	.word	0xfffffffe
	.align		4
        /*0010*/ 	.word	0x00000000
	.align		4
        /*0014*/ 	.word	0xfffffffd
	.align		4
        /*0018*/ 	.word	0x00000000
	.align		4
        /*001c*/ 	.word	0xfffffffc


//--------------------- .text._Z10foldkernelPbS_ii --------------------------
	.section	.text._Z10foldkernelPbS_ii,"ax",@progbits
	.align	128
        .global         _Z10foldkernelPbS_ii
        .type           _Z10foldkernelPbS_ii,@function
        .size           _Z10foldkernelPbS_ii,(.L_x_6 - _Z10foldkernelPbS_ii)
        .other          _Z10foldkernelPbS_ii,@"STO_CUDA_ENTRY STV_DEFAULT"
_Z10foldkernelPbS_ii:
.text._Z10foldkernelPbS_ii:
[----:B------:R-:W-:Y:S01]  /*0000*/  LDC R1, c[0x0][0x37c] ;  /* 0x0000df00ff017b82 */ /* 0x000fe20000000800 */
[----:B------:R-:W0:Y:S07]  /*0010*/  S2R R3, SR_TID.X ;  /* 0x0000000000037919 */ /* 0x000e2e0000002100 */
[----:B------:R-:W0:Y:S08]  /*0020*/  S2UR UR4, SR_CTAID.X ;  /* 0x00000000000479c3 */ /* 0x000e300000002500 */
[----:B------:R-:W0:Y:S08]  /*0030*/  LDC R0, c[0x0][0x360] ;  /* 0x0000d800ff007b82 */ /* 0x000e300000000800 */
[----:B------:R-:W1:Y:S01]  /*0040*/  LDC.64 R6, c[0x0][0x390] ;  /* 0x0000e400ff067b82 */ /* 0x000e620000000a00 */
[----:B0-----:R-:W-:-:S04]  /*0050*/  IMAD R0, R0, UR4, R3 ;  /* 0x0000000400007c24 */ /* 0x001fc8000f8e0203 */
[----:B-1----:R-:W-:-:S05]  /*0060*/  IMAD R5, R0, R7, RZ ;  /* 0x0000000700057224 */ /* 0x002fca00078e02ff */
[----:B------:R-:W-:-:S04]  /*0070*/  ISETP.GE.AND P0, PT, R5, R6, PT ;  /* 0x000000060500720c */ /* 0x000fc80003f06270 */
[----:B------:R-:W-:-:S13]  /*0080*/  ISETP.LT.OR P0, PT, R7, 0x1, P0 ;  /* 0x000000010700780c */ /* 0x000fda0000701670 */
[----:B------:R-:W-:Y:S05]  /*0090*/  @P0 EXIT ;  /* 0x000000000000094d */ /* 0x000fea0003800000 */
[----:B------:R-:W-:-:S13]  /*00a0*/  ISETP.GE.AND P0, PT, R6, 0x1, PT ;  /* 0x000000010600780c */ /* 0x000fda0003f06270 */
[----:B------:R-:W-:Y:S05]  /*00b0*/  @!P0 EXIT ;  /* 0x000000000000894d */ /* 0x000fea0003800000 */
[----:B------:R-:W-:Y:S01]  /*00c0*/  LOP3.LUT R4, R6, 0x7ffffff8, RZ, 0xc0, !PT ;  /* 0x7ffffff806047812 */ /* 0x000fe200078ec0ff */
[----:B------:R-:W-:Y:S01]  /*00d0*/  IMAD R0, R0, R6, RZ ;  /* 0x0000000600007224 */ /* 0x000fe200078e02ff */
[C---:B------:R-:W-:Y:S01]  /*00e0*/  LOP3.LUT R16, R6.reuse, 0x7, RZ, 0xc0, !PT ;  /* 0x0000000706107812 */ /* 0x040fe200078ec0ff */
[----:B------:R-:W-:Y:S01]  /*00f0*/  IMAD.MOV.U32 R8, RZ, RZ, RZ ;  /* 0x000000ffff087224 */ /* 0x000fe200078e00ff */
[----:B------:R-:W-:Y:S01]  /*0100*/  LOP3.LUT R6, R6, 0x3, RZ, 0xc0, !PT ;  /* 0x0000000306067812 */ /* 0x000fe200078ec0ff */
[----:B------:R-:W-:Y:S01]  /*0110*/  IMAD.MOV R7, RZ, RZ, -R4 ;  /* 0x000000ffff077224 */ /* 0x000fe200078e0a04 */
[----:B------:R-:W0:Y:S06]  /*0120*/  LDCU.64 UR4, c[0x0][0x358] ;  /* 0x00006b00ff0477ac */ /* 0x000e2c0008000a00 */
.L_x_4:
[----:B-1----:R-:W1:Y:S01]  /*0130*/  LDC R9, c[0x0][0x390] ;  /* 0x0000e400ff097b82 */ /* 0x002e620000000800 */
[----:B------:R-:W-:Y:S02]  /*0140*/  IMAD.IADD R10, R5, 0x1, R8 ;  /* 0x00000001050a7824 */ /* 0x000fe400078e0208 */
[----:B------:R-:W-:Y:S01]  /*0150*/  IMAD.MOV.U32 R17, RZ, RZ, RZ ;  /* 0x000000ffff117224 */ /* 0x000fe200078e00ff */
[----:B-1----:R-:W-:Y:S01]  /*0160*/  ISETP.GE.U32.AND P0, PT, R9, 0x8, PT ;  /* 0x000000080900780c */ /* 0x002fe20003f06070 */
[----:B--2---:R-:W-:-:S12]  /*0170*/  IMAD R11, R10, R9, RZ ;  /* 0x000000090a0b7224 */ /* 0x004fd800078e02ff */
[----:B------:R-:W-:Y:S05]  /*0180*/  @!P0 BRA `(.L_x_0) ;  /* 0x0000000000e08947 */ /* 0x000fea0003800000 */
[----:B------:R-:W-:Y:S02]  /*0190*/  IMAD.MOV.U32 R15, RZ, RZ, R11 ;  /* 0x000000ffff0f7224 */ /* 0x000fe400078e000b */
[----:B------:R-:W-:Y:S02]  /*01a0*/  IMAD.MOV.U32 R14, RZ, RZ, R0 ;  /* 0x000000ffff0e7224 */ /* 0x000fe400078e0000 */
[----:B------:R-:W-:-:S07]  /*01b0*/  IMAD.MOV.U32 R17, RZ, RZ, R7 ;  /* 0x000000ffff117224 */ /* 0x000fce00078e0007 */
.L_x_1:
[----:B------:R-:W1:Y:S01]  /*01c0*/  LDC.64 R2, c[0x0][0x380] ;  /* 0x0000e000ff027b82 */ /* 0x000e620000000a00 */
[----:B------:R-:W-:-:S07]  /*01d0*/  SHF.R.S32.HI R18, RZ, 0x1f, R15 ;  /* 0x0000001fff127819 */ /* 0x000fce000001140f */
[----:B------:R-:W2:Y:S01]  /*01e0*/  LDC.64 R12, c[0x0][0x388] ;  /* 0x0000e200ff0c7b82 */ /* 0x000ea20000000a00 */
[----:B-1----:R-:W-:-:S04]  /*01f0*/  IADD3 R2, P1, P2, R15, 0x3, R2 ;  /* 0x000000030f027810 */ /* 0x002fc80007a3e002 */
[----:B------:R-:W-:Y:S02]  /*0200*/  IADD3.X R3, PT, PT, R18, R3, RZ, P1, P2 ;  /* 0x0000000312037210 */ /* 0x000fe40000fe44ff */
[----:B--2---:R-:W-:-:S03]  /*0210*/  IADD3 R12, P0, PT, R14, R12, RZ ;  /* 0x0000000c0e0c7210 */ /* 0x004fc60007f1e0ff */
[----:B0-----:R-:W2:Y:S01]  /*0220*/  LDG.E.U8 R19, desc[UR4][R2.64+-0x3] ;  /* 0xfffffd0402137981 */ /* 0x001ea2000c1e1100 */
[----:B------:R-:W-:-:S05]  /*0230*/  LEA.HI.X.SX32 R13, R14, R13, 0x1, P0 ;  /* 0x0000000d0e0d7211 */ /* 0x000fca00000f0eff */
[----:B------:R-:W2:Y:S02]  /*0240*/  LDG.E.U8 R18, desc[UR4][R12.64] ;  /* 0x000000040c127981 */ /* 0x000ea4000c1e1100 */
[----:B--2---:R-:W-:Y:S02]  /*0250*/  LOP3.LUT P0, RZ, R19, 0xff, R18, 0xc8, !PT ;  /* 0x000000ff13ff7812 */ /* 0x004fe4000780c812 */
[----:B------:R-:W2:Y:S02]  /*0260*/  LDG.E.U8 R18, desc[UR4][R12.64+0x1] ;  /* 0x000001040c127981 */ /* 0x000ea4000c1e1100 */
[----:B------:R-:W-:-:S05]  /*0270*/  SEL R19, RZ, 0x1, !P0 ;  /* 0x00000001ff137807 */ /* 0x000fca0004000000 */
[----:B------:R0:W-:Y:S04]  /*0280*/  STG.E.U8 desc[UR4][R12.64], R19 ;  /* 0x000000130c007986 */ /* 0x0001e8000c101104 */
        /* <DEDUP_REMOVED lines=10> */
[----:B0-----:R-:W2:Y:S02]  /*0330*/  LDG.E.U8 R19, desc[UR4][R2.64] ;  /* 0x0000000402137981 */ /* 0x001ea4000c1e1100 */
[----:B--2---:R-:W-:Y:S02]  /*0340*/  LOP3.LUT P0, RZ, R19, 0xff, R18, 0xc8, !PT ;  /* 0x000000ff13ff7812 */ /* 0x004fe4000780c812 */
[----:B------:R-:W2:Y:S02]  /*0350*/  LDG.E.U8 R18, desc[UR4][R12.64+0x4] ;  /* 0x000004040c127981 */ /* 0x000ea4000c1e1100 */
[----:B------:R-:W-:-:S05]  /*0360*/  SEL R19, RZ, 0x1, !P0 ;  /* 0x00000001ff137807 */ /* 0x000fca0004000000 */
[----:B------:R0:W-:Y:S04]  /*0370*/  STG.E.U8 desc[UR4][R12.64+0x3], R19 ;  /* 0x000003130c007986 */ /* 0x0001e8000c101104 */
[----:B-1----:R-:W2:Y:S02]  /*0380*/  LDG.E.U8 R21, desc[UR4][R2.64+0x1] ;  /* 0x0000010402157981 */ /* 0x002ea4000c1e1100 */
[----:B--2---:R-:W-:Y:S02]  /*0390*/  LOP3.LUT P0, RZ, R21, 0xff, R18, 0xc8, !PT ;  /* 0x000000ff15ff7812 */ /* 0x004fe4000780c812 */
[----:B------:R-:W2:Y:S02]  /*03a0*/  LDG.E.U8 R18, desc[UR4][R12.64+0x5] ;  /* 0x000005040c127981 */ /* 0x000ea4000c1e1100 */
[----:B------:R-:W-:-:S05]  /*03b0*/  SEL R21, RZ, 0x1, !P0 ;  /* 0x00000001ff157807 */ /* 0x000fca0004000000 */
[----:B------:R1:W-:Y:S04]  /*03c0*/  STG.E.U8 desc[UR4][R12.64+0x4], R21 ;  /* 0x000004150c007986 */ /* 0x0003e8000c101104 */
[----:B---3--:R-:W2:Y:S02]  /*03d0*/  LDG.E.U8 R23, desc[UR4][R2.64+0x2] ;  /* 0x0000020402177981 */ /* 0x008ea4000c1e1100 */
        /* <DEDUP_REMOVED lines=9> */
[----:B-1----:R-:W2:Y:S01]  /*0470*/  LDG.E.U8 R21, desc[UR4][R2.64+0x4] ;  /* 0x0000040402157981 */ /* 0x002ea2000c1e1100 */
[----:B------:R-:W-:Y:S02]  /*0480*/  VIADD R17, R17, 0x8 ;  /* 0x0000000811117836 */ /* 0x000fe40000000000 */
[----:B------:R-:W-:Y:S02]  /*0490*/  VIADD R15, R15, 0x8 ;  /* 0x000000080f0f7836 */ /* 0x000fe40000000000 */
[----:B------:R-:W-:Y:S01]  /*04a0*/  VIADD R14, R14, 0x8 ;  /* 0x000000080e0e7836 */ /* 0x000fe20000000000 */
[----:B--2---:R-:W-:-:S04]  /*04b0*/  LOP3.LUT P0, RZ, R21, 0xff, R18, 0xc8, !PT ;  /* 0x000000ff15ff7812 */ /* 0x004fc8000780c812 */
[----:B------:R-:W-:-:S05]  /*04c0*/  SEL R21, RZ, 0x1, !P0 ;  /* 0x00000001ff157807 */ /* 0x000fca0004000000 */
[----:B------:R3:W-:Y:S01]  /*04d0*/  STG.E.U8 desc[UR4][R12.64+0x7], R21 ;  /* 0x000007150c007986 */ /* 0x0007e2000c101104 */
[----:B------:R-:W-:-:S13]  /*04e0*/  ISETP.NE.AND P0, PT, R17, RZ, PT ;  /* 0x000000ff1100720c */ /* 0x000fda0003f05270 */
[----:B---3--:R-:W-:Y:S05]  /*04f0*/  @P0 BRA `(.L_x_1) ;  /* 0xfffffffc00300947 */ /* 0x008fea000383ffff */
[----:B------:R-:W-:-:S07]  /*0500*/  IMAD.MOV.U32 R17, RZ, RZ, R4 ;  /* 0x000000ffff117224 */ /* 0x000fce00078e0004 */
.L_x_0:
[----:B------:R-:W-:-:S13]  /*0510*/  ISETP.NE.AND P0, PT, R16, RZ, PT ;  /* 0x000000ff1000720c */ /* 0x000fda0003f05270 */
[----:B------:R-:W-:Y:S05]  /*0520*/  @!P0 BRA `(.L_x_2) ;  /* 0x00000004000c8947 */ /* 0x000fea0003800000 */
[----:B------:R-:W-:Y:S01]  /*0530*/  VIADD R2, R16, 0xffffffff ;  /* 0xffffffff10027836 */ /* 0x000fe20000000000 */
[----:B------:R-:W-:-:S04]  /*0540*/  ISETP.NE.AND P0, PT, R6, RZ, PT ;  /* 0x000000ff0600720c */ /* 0x000fc80003f05270 */
[----:B------:R-:W-:-:S13]  /*0550*/  ISETP.GE.U32.AND P1, PT, R2, 0x3, PT ;  /* 0x000000030200780c */ /* 0x000fda0003f26070 */
[----:B------:R-:W-:Y:S05]  /*0560*/  @!P1 BRA `(.L_x_3) ;  /* 0x0000000000709947 */ /* 0x000fea0003800000 */
[----:B------:R-:W1:Y:S01]  /*0570*/  LDCU.128 UR8, c[0x0][0x380] ;  /* 0x00007000ff0877ac */ /* 0x000e620008000c00 */
[--C-:B------:R-:W-:Y:S02]  /*0580*/  IMAD.IADD R3, R0, 0x1, R17.reuse ;  /* 0x0000000100037824 */ /* 0x100fe400078e0211 */
[----:B------:R-:W-:-:S03]  /*0590*/  IMAD.IADD R13, R11, 0x1, R17 ;  /* 0x000000010b0d7824 */ /* 0x000fc600078e0211 */
[----:B-1----:R-:W-:Y:S02]  /*05a0*/  IADD3 R2, P1, PT, R3, UR10, RZ ;  /* 0x0000000a03027c10 */ /* 0x002fe4000ff3e0ff */
[----:B------:R-:W-:Y:S02]  /*05b0*/  IADD3 R12, P2, PT, R13, UR8, RZ ;  /* 0x000000080d0c7c10 */ /* 0x000fe4000ff5e0ff */
[----:B------:R-:W-:Y:S02]  /*05c0*/  LEA.HI.X.SX32 R3, R3, UR11, 0x1, P1 ;  /* 0x0000000b03037c11 */ /* 0x000fe400088f0eff */
[----:B------:R-:W-:-:S03]  /*05d0*/  LEA.HI.X.SX32 R13, R13, UR9, 0x1, P2 ;  /* 0x000000090d0d7c11 */ /* 0x000fc600090f0eff */
[----:B0-----:R-:W2:Y:S04]  /*05e0*/  LDG.E.U8 R14, desc[UR4][R2.64] ;  /* 0x00000004020e7981 */ /* 0x001ea8000c1e1100 */
        /* <DEDUP_REMOVED lines=15> */
[----:B0-----:R-:W2:Y:S01]  /*06e0*/  LDG.E.U8 R15, desc[UR4][R12.64+0x3] ;  /* 0x000003040c0f7981 */ /* 0x001ea2000c1e1100 */
[----:B------:R-:W-:Y:S01]  /*06f0*/  VIADD R17, R17, 0x4 ;  /* 0x0000000411117836 */ /* 0x000fe20000000000 */
[----:B--2---:R-:W-:-:S04]  /*0700*/  LOP3.LUT P1, RZ, R15, 0xff, R14, 0xc8, !PT ;  /* 0x000000ff0fff7812 */ /* 0x004fc8000782c80e */
[----:B------:R-:W-:-:S05]  /*0710*/  SEL R15, RZ, 0x1, !P1 ;  /* 0x00000001ff0f7807 */ /* 0x000fca0004800000 */
[----:B------:R1:W-:Y:S04]  /*0720*/  STG.E.U8 desc[UR4][R2.64+0x3], R15 ;  /* 0x0000030f02007986 */ /* 0x0003e8000c101104 */
.L_x_3:
[----:B------:R-:W-:Y:S05]  /*0730*/  @!P0 BRA `(.L_x_2) ;  /* 0x0000000000888947 */ /* 0x000fea0003800000 */
[----:B-1----:R-:W1:Y:S01]  /*0740*/  LDC.64 R2, c[0x0][0x388] ;  /* 0x0000e200ff027b82 */ /* 0x002e620000000a00 */
[----:B------:R-:W-:-:S07]  /*0750*/  ISETP.NE.AND P1, PT, R6, 0x1, PT ;  /* 0x000000010600780c */ /* 0x000fce0003f25270 */
[----:B------:R-:W2:Y:S06]  /*0760*/  LDC.64 R12, c[0x0][0x380] ;  /* 0x0000e000ff0c7b82 */ /* 0x000eac0000000a00 */
[--C-:B------:R-:W-:Y:S02]  /*0770*/  @P1 IMAD.IADD R14, R0, 0x1, R17.reuse ;  /* 0x00000001000e1824 */ /* 0x100fe400078e0211 */
[----:B------:R-:W-:Y:S01]  /*0780*/  @P1 IMAD.IADD R15, R11, 0x1, R17 ;  /* 0x000000010b0f1824 */ /* 0x000fe200078e0211 */
[----:B------:R-:W3:Y:S02]  /*0790*/  LDC.64 R18, c[0x0][0x388] ;  /* 0x0000e200ff127b82 */ /* 0x000ee40000000a00 */
[----:B-1----:R-:W-:-:S04]  /*07a0*/  @P1 IADD3 R2, P0, PT, R14, R2, RZ ;  /* 0x000000020e021210 */ /* 0x002fc80007f1e0ff */
[----:B------:R-:W-:Y:S02]  /*07b0*/  @P1 LEA.HI.X.SX32 R3, R14, R3, 0x1, P0 ;  /* 0x000000030e031211 */ /* 0x000fe400000f0eff */
[----:B--2---:R-:W-:-:S03]  /*07c0*/  @P1 IADD3 R12, P2, PT, R15, R12, RZ ;  /* 0x0000000c0f0c1210 */ /* 0x004fc60007f5e0ff */
[----:B0-----:R-:W2:Y:S01]  /*07d0*/  @P1 LDG.E.U8 R14, desc[UR4][R2.64] ;  /* 0x00000004020e1981 */ /* 0x001ea2000c1e1100 */
[----:B------:R-:W-:-:S03]  /*07e0*/  @P1 LEA.HI.X.SX32 R13, R15, R13, 0x1, P2 ;  /* 0x0000000d0f0d1211 */ /* 0x000fc600010f0eff */
[----:B------:R-:W4:Y:S04]  /*07f0*/  @P1 LDG.E.U8 R20, desc[UR4][R2.64+0x1] ;  /* 0x0000010402141981 */ /* 0x000f28000c1e1100 */
[----:B------:R-:W2:Y:S01]  /*0800*/  @P1 LDG.E.U8 R15, desc[UR4][R12.64] ;  /* 0x000000040c0f1981 */ /* 0x000ea2000c1e1100 */
[----:B------:R-:W-:Y:S01]  /*0810*/  @P1 VIADD R17, R17, 0x2 ;  /* 0x0000000211111836 */ /* 0x000fe20000000000 */
[----:B--2---:R-:W-:Y:S02]  /*0820*/  @P1 LOP3.LUT P0, RZ, R15, 0xff, R14, 0xc8, !PT ;  /* 0x000000ff0fff1812 */ /* 0x004fe4000780c80e */
[----:B------:R-:W0:Y:S02]  /*0830*/  LDC.64 R14, c[0x0][0x380] ;  /* 0x0000e000ff0e7b82 */ /* 0x000e240000000a00 */
[----:B------:R-:W-:-:S05]  /*0840*/  @P1 SEL R21, RZ, 0x1, !P0 ;  /* 0x00000001ff151807 */ /* 0x000fca0004000000 */
[----:B------:R2:W-:Y:S04]  /*0850*/  @P1 STG.E.U8 desc[UR4][R2.64], R21 ;  /* 0x0000001502001986 */ /* 0x0005e8000c101104 */
[----:B------:R-:W4:Y:S01]  /*0860*/  @P1 LDG.E.U8 R23, desc[UR4][R12.64+0x1] ;  /* 0x000001040c171981 */ /* 0x000f22000c1e1100 */
[----:B------:R-:W-:-:S13]  /*0870*/  LOP3.LUT P0, RZ, R9, 0x1, RZ, 0xc0, !PT ;  /* 0x0000000109ff7812 */ /* 0x000fda000780c0ff */
[--C-:B------:R-:W-:Y:S02]  /*0880*/  @P0 IMAD.IADD R22, R11, 0x1, R17.reuse ;  /* 0x000000010b160824 */ /* 0x100fe400078e0211 */
[----:B------:R-:W-:-:S03]  /*0890*/  @P0 IMAD.IADD R11, R0, 0x1, R17 ;  /* 0x00000001000b0824 */ /* 0x000fc600078e0211 */
[C---:B0-----:R-:W-:Y:S02]  /*08a0*/  @P0 IADD3 R14, P4, PT, R22.reuse, R14, RZ ;  /* 0x0000000e160e0210 */ /* 0x041fe40007f9e0ff */
[C---:B---3--:R-:W-:Y:S02]  /*08b0*/  @P0 IADD3 R18, P3, PT, R11.reuse, R18, RZ ;  /* 0x000000120b120210 */ /* 0x048fe40007f7e0ff */
[----:B------:R-:W-:Y:S02]  /*08c0*/  @P0 LEA.HI.X.SX32 R15, R22, R15, 0x1, P4 ;  /* 0x0000000f160f0211 */ /* 0x000fe400020f0eff */
[----:B------:R-:W-:Y:S02]  /*08d0*/  @P0 LEA.HI.X.SX32 R19, R11, R19, 0x1, P3 ;  /* 0x000000130b130211 */ /* 0x000fe400018f0eff */
[----:B----4-:R-:W-:-:S04]  /*08e0*/  @P1 LOP3.LUT P2, RZ, R23, 0xff, R20, 0xc8, !PT ;  /* 0x000000ff17ff1812 */ /* 0x010fc8000784c814 */
[----:B------:R-:W-:-:S05]  /*08f0*/  @P1 SEL R11, RZ, 0x1, !P2 ;  /* 0x00000001ff0b1807 */ /* 0x000fca0005000000 */
[----:B------:R2:W-:Y:S04]  /*0900*/  @P1 STG.E.U8 desc[UR4][R2.64+0x1], R11 ;  /* 0x0000010b02001986 */ /* 0x0005e8000c101104 */
[----:B------:R-:W3:Y:S04]  /*0910*/  @P0 LDG.E.U8 R15, desc[UR4][R14.64] ;  /* 0x000000040e0f0981 */ /* 0x000ee8000c1e1100 */
[----:B------:R-:W3:Y:S02]  /*0920*/  @P0 LDG.E.U8 R12, desc[UR4][R18.64] ;  /* 0x00000004120c0981 */ /* 0x000ee4000c1e1100 */
[----:B---3--:R-:W-:-:S04]  /*0930*/  @P0 LOP3.LUT P1, RZ, R15, 0xff, R12, 0xc8, !PT ;  /* 0x000000ff0fff0812 */ /* 0x008fc8000782c80c */
[----:B------:R-:W-:-:S05]  /*0940*/  @P0 SEL R13, RZ, 0x1, !P1 ;  /* 0x00000001ff0d0807 */ /* 0x000fca0004800000 */
[----:B------:R2:W-:Y:S04]  /*0950*/  @P0 STG.E.U8 desc[UR4][R18.64], R13 ;  /* 0x0000000d12000986 */ /* 0x0005e8000c101104 */
.L_x_2:
[----:B------:R-:W3:Y:S01]  /*0960*/  LDCU UR6, c[0x0][0x394] ;  /* 0x00007280ff0677ac */ /* 0x000ee20008000800 */
[----:B------:R-:W-:Y:S02]  /*0970*/  VIADD R10, R10, 0x1 ;  /* 0x000000010a0a7836 */ /* 0x000fe40000000000 */
[----:B------:R-:W-:-:S03]  /*0980*/  VIADD R8, R8, 0x1 ;  /* 0x0000000108087836 */ /* 0x000fc60000000000 */
[----:B------:R-:W-:Y:S02]  /*0990*/  ISETP.LT.AND P1, PT, R10, R9, PT ;  /* 0x000000090a00720c */ /* 0x000fe40003f21270 */
[----:B---3--:R-:W-:-:S13]  /*09a0*/  ISETP.GE.AND P0, PT, R8, UR6, PT ;  /* 0x0000000608007c0c */ /* 0x008fda000bf06270 */
[----:B------:R-:W-:Y:S05]  /*09b0*/  @!P0 BRA P1, `(.L_x_4) ;  /* 0xfffffff400dc8947 */ /* 0x000fea000083ffff */
[----:B0-----:R-:W-:Y:S05]  /*09c0*/  EXIT ;  /* 0x000000000000794d */ /* 0x001fea0003800000 */
.L_x_5:
[----:B------:R-:W-:-:S00]  /*09d0*/  BRA `(.L_x_5) ;  /* 0xfffffffc00fc7947 */ /* 0x000fc0000383ffff */
[----:B------:R-:W-:-:S00]  /*09e0*/  NOP ;  /* 0x0000000000007918 */ /* 0x000fc00000000000 */
        /* <DEDUP_REMOVED lines=9> */
.L_x_6:


//--------------------- .nv.shared.reserved.0     --------------------------
	.section	.nv.shared.reserved.0,"aw",@nobits
	.weak		__nv_reservedSMEM_offset_0_alias
	.size		__nv_reservedSMEM_offset_0_alias, 0, 64
	.other		__nv_reservedSMEM_offset_0_alias,@"STO_CUDA_RESERVED_SHARED STV_DEFAULT"
__nv_reservedSMEM_offset_0_alias:
	.zero		0
	.zero		64


//--------------------- .nv.constant0._Z10foldkernelPbS_ii --------------------------
	.section	.nv.constant0._Z10foldkernelPbS_ii,"a",@progbits
	.sectionflags	@""
	.align	4
.nv.constant0._Z10foldkernelPbS_ii:
	.zero		920


//--------------------- SYMBOLS --------------------------

	.type		.nv.reservedSmem.offset0,@object
	.size		.nv.reservedSmem.offset0,0x4
